	.headerflags	@"EF_CUDA_TEXMODE_UNIFIED EF_CUDA_64BIT_ADDRESS EF_CUDA_ACCELERATORS EF_CUDA_SM90 EF_CUDA_VIRTUAL_SM(EF_CUDA_SM90)"
	.elftype	@"ET_EXEC"


//--------------------- .nv.info                  --------------------------
	.section	.nv.info,"",@"SHT_CUDA_INFO"
	.align	4


	//----- nvinfo : EIATTR_REGCOUNT
	.align		4
        /*0000*/ 	.byte	0x04, 0x2f
        /*0002*/ 	.short	(.L_3 - .L_2)
	.align		4
.L_2:
        /*0004*/ 	.word	index@(triton_poi_fused__native_batch_norm_legit_no_training_relu_0)
        /*0008*/ 	.word	0x00000020


	//----- nvinfo : EIATTR_MIN_STACK_SIZE
	.align		4
.L_3:
        /*000c*/ 	.byte	0x04, 0x12
        /*000e*/ 	.short	(.L_5 - .L_4)
	.align		4
.L_4:
        /*0010*/ 	.word	index@(triton_poi_fused__native_batch_norm_legit_no_training_relu_0)
        /*0014*/ 	.word	0x00000000


	//----- nvinfo : EIATTR_FRAME_SIZE
	.align		4
.L_5:
        /*0018*/ 	.byte	0x04, 0x11
        /*001a*/ 	.short	(.L_7 - .L_6)
	.align		4
.L_6:
        /*001c*/ 	.word	index@(triton_poi_fused__native_batch_norm_legit_no_training_relu_0)
        /*0020*/ 	.word	0x00000000


	//----- nvinfo : EIATTR_MIN_STACK_SIZE
	.align		4
.L_7:
        /*0024*/ 	.byte	0x04, 0x12
        /*0026*/ 	.short	(.L_9 - .L_8)
	.align		4
.L_8:
        /*0028*/ 	.word	index@(triton_poi_fused__native_batch_norm_legit_no_training_relu_0)
        /*002c*/ 	.word	0x00000000
.L_9:


//--------------------- .nv.info.triton_poi_fused__native_batch_norm_legit_no_training_relu_0 --------------------------
	.section	.nv.info.triton_poi_fused__native_batch_norm_legit_no_training_relu_0,"",@"SHT_CUDA_INFO"
	.sectionflags	@""
	.align	4


	//----- nvinfo : EIATTR_CUDA_API_VERSION
	.align		4
        /*0000*/ 	.byte	0x04, 0x37
        /*0002*/ 	.short	(.L_11 - .L_10)
.L_10:
        /*0004*/ 	.word	0x0000007c


	//----- nvinfo : EIATTR_KPARAM_INFO
	.align		4
.L_11:
        /*0008*/ 	.byte	0x04, 0x17
        /*000a*/ 	.short	(.L_13 - .L_12)
.L_12:
        /*000c*/ 	.word	0x00000000
        /*0010*/ 	.short	0x0006
        /*0012*/ 	.short	0x0030
        /*0014*/ 	.byte	0x00, 0xf0, 0x11, 0x00


	//----- nvinfo : EIATTR_KPARAM_INFO
	.align		4
.L_13:
        /*0018*/ 	.byte	0x04, 0x17
        /*001a*/ 	.short	(.L_15 - .L_14)
.L_14:
        /*001c*/ 	.word	0x00000000
        /*0020*/ 	.short	0x0005
        /*0022*/ 	.short	0x0028
        /*0024*/ 	.byte	0x00, 0xf4, 0x21, 0x00


	//----- nvinfo : EIATTR_KPARAM_INFO
	.align		4
.L_15:
        /*0028*/ 	.byte	0x04, 0x17
        /*002a*/ 	.short	(.L_17 - .L_16)
.L_16:
        /*002c*/ 	.word	0x00000000
        /*0030*/ 	.short	0x0004
        /*0032*/ 	.short	0x0020
        /*0034*/ 	.byte	0x00, 0xf4, 0x21, 0x00


	//----- nvinfo : EIATTR_KPARAM_INFO
	.align		4
.L_17:
        /*0038*/ 	.byte	0x04, 0x17
        /*003a*/ 	.short	(.L_19 - .L_18)
.L_18:
        /*003c*/ 	.word	0x00000000
        /*0040*/ 	.short	0x0003
        /*0042*/ 	.short	0x0018
        /*0044*/ 	.byte	0x00, 0xf4, 0x21, 0x00


	//----- nvinfo : EIATTR_KPARAM_INFO
	.align		4
.L_19:
        /*0048*/ 	.byte	0x04, 0x17
        /*004a*/ 	.short	(.L_21 - .L_20)
.L_20:
        /*004c*/ 	.word	0x00000000
        /*0050*/ 	.short	0x0002
        /*0052*/ 	.short	0x0010
        /*0054*/ 	.byte	0x00, 0xf4, 0x21, 0x00


	//----- nvinfo : EIATTR_KPARAM_INFO
	.align		4
.L_21:
        /*0058*/ 	.byte	0x04, 0x17
        /*005a*/ 	.short	(.L_23 - .L_22)
.L_22:
        /*005c*/ 	.word	0x00000000
        /*0060*/ 	.short	0x0001
        /*0062*/ 	.short	0x0008
        /*0064*/ 	.byte	0x00, 0xf4, 0x21, 0x00


	//----- nvinfo : EIATTR_KPARAM_INFO
	.align		4
.L_23:
        /*0068*/ 	.byte	0x04, 0x17
        /*006a*/ 	.short	(.L_25 - .L_24)
.L_24:
        /*006c*/ 	.word	0x00000000
        /*0070*/ 	.short	0x0000
        /*0072*/ 	.short	0x0000
        /*0074*/ 	.byte	0x00, 0xf4, 0x21, 0x00


	//----- nvinfo : EIATTR_SPARSE_MMA_MASK
	.align		4
.L_25:
        /*0078*/ 	.byte	0x03, 0x50
        /*007a*/ 	.short	0x0000


	//----- nvinfo : EIATTR_MAXREG_COUNT
	.align		4
        /*007c*/ 	.byte	0x03, 0x1b
        /*007e*/ 	.short	0x00ff


	//----- nvinfo : EIATTR_EXIT_INSTR_OFFSETS
	.align		4
        /*0080*/ 	.byte	0x04, 0x1c
        /*0082*/ 	.short	(.L_27 - .L_26)


	//   ....[0]....
.L_26:
        /*0084*/ 	.word	0x00000780


	//----- nvinfo : EIATTR_REQNTID
	.align		4
.L_27:
        /*0088*/ 	.byte	0x04, 0x10
        /*008a*/ 	.short	(.L_29 - .L_28)
.L_28:
        /*008c*/ 	.word	0x00000080
        /*0090*/ 	.word	0x00000001
        /*0094*/ 	.word	0x00000001


	//----- nvinfo : EIATTR_CBANK_PARAM_SIZE
	.align		4
.L_29:
        /*0098*/ 	.byte	0x03, 0x19
        /*009a*/ 	.short	0x0034


	//----- nvinfo : EIATTR_PARAM_CBANK
	.align		4
        /*009c*/ 	.byte	0x04, 0x0a
        /*009e*/ 	.short	(.L_31 - .L_30)
	.align		4
.L_30:
        /*00a0*/ 	.word	index@(.nv.constant0.triton_poi_fused__native_batch_norm_legit_no_training_relu_0)
        /*00a4*/ 	.short	0x0210
        /*00a6*/ 	.short	0x0034


	//----- nvinfo : EIATTR_SW_WAR
	.align		4
.L_31:
        /*00a8*/ 	.byte	0x04, 0x36
        /*00aa*/ 	.short	(.L_33 - .L_32)
.L_32:
        /*00ac*/ 	.word	0x00000008
.L_33:


//--------------------- .nv.callgraph             --------------------------
	.section	.nv.callgraph,"",@"SHT_CUDA_CALLGRAPH"
	.align	4
	.sectionentsize	8
	.align		4
        /*0000*/ 	.word	0x00000000
	.align		4
        /*0004*/ 	.word	0xffffffff
	.align		4
        /*0008*/ 	.word	0x00000000
	.align		4
        /*000c*/ 	.word	0xfffffffe
	.align		4
        /*0010*/ 	.word	0x00000000
	.align		4
        /*0014*/ 	.word	0xfffffffd
	.align		4
        /*0018*/ 	.word	0x00000000
	.align		4
        /*001c*/ 	.word	0xfffffffc


//--------------------- .nv.constant4             --------------------------
	.section	.nv.constant4,"a",@progbits
	.align	8
	.align		8
.nv.constant4:
        /*0000*/ 	.dword	_$_str
	.align		8
        /*0008*/ 	.dword	_$_str_$_2


//--------------------- .text.triton_poi_fused__native_batch_norm_legit_no_training_relu_0 --------------------------
	.section	.text.triton_poi_fused__native_batch_norm_legit_no_training_relu_0,"ax",@progbits
	.align	128
        .global         triton_poi_fused__native_batch_norm_legit_no_training_relu_0
        .type           triton_poi_fused__native_batch_norm_legit_no_training_relu_0,@function
        .size           triton_poi_fused__native_batch_norm_legit_no_training_relu_0,(.L_x_1 - triton_poi_fused__native_batch_norm_legit_no_training_relu_0)
        .other          triton_poi_fused__native_batch_norm_legit_no_training_relu_0,@"STO_CUDA_ENTRY STV_DEFAULT"
triton_poi_fused__native_batch_norm_legit_no_training_relu_0:
.text.triton_poi_fused__native_batch_norm_legit_no_training_relu_0:
[----:B------:R-:W-:Y:S01]  /*0000*/  LDC R1, c[0x0][0x28] ;  /* 0x00000a00ff017b82 */ /* 0x000fe20000000800 */
[----:B------:R-:W1:Y:S01]  /*0010*/  S2R R0, SR_TID.X ;  /* 0x0000000000007919 */ /* 0x000e620000002100 */
[----:B------:R-:W-:-:S06]  /*0020*/  ULDC.64 UR4, c[0x0][0x208] ;  /* 0x0000820000047ab9 */ /* 0x000fcc0000000a00 */
[----:B------:R-:W2:Y:S01]  /*0030*/  LDC.64 R16, c[0x0][0x218] ;  /* 0x00008600ff107b82 */ /* 0x000ea20000000a00 */
[----:B------:R-:W3:Y:S07]  /*0040*/  S2R R5, SR_CTAID.X ;  /* 0x0000000000057919 */ /* 0x000eee0000002500 */
[----:B------:R-:W4:Y:S08]  /*0050*/  LDC.64 R14, c[0x0][0x210] ;  /* 0x00008400ff0e7b82 */ /* 0x000f300000000a00 */
[----:B------:R-:W5:Y:S01]  /*0060*/  LDC.64 R12, c[0x0][0x230] ;  /* 0x00008c00ff0c7b82 */ /* 0x000f620000000a00 */
[----:B-1----:R-:W-:-:S04]  /*0070*/  SHF.L.U32 R0, R0, 0x2, RZ ;  /* 0x0000000200007819 */ /* 0x002fc800000006ff */
[----:B------:R-:W-:Y:S02]  /*0080*/  LOP3.LUT R0, R0, 0x1fc, RZ, 0xc0, !PT ;  /* 0x000001fc00007812 */ /* 0x000fe400078ec0ff */
[----:B---3--:R-:W-:-:S03]  /*0090*/  SHF.R.S32.HI R3, RZ, 0x15, R5 ;  /* 0x00000015ff037819 */ /* 0x008fc60000011405 */
[----:B------:R-:W-:Y:S01]  /*00a0*/  IMAD R18, R5, 0x400, R0 ;  /* 0x0000040005127824 */ /* 0x000fe200078e0200 */
[----:B------:R-:W-:-:S04]  /*00b0*/  SGXT R3, R3, 0x1 ;  /* 0x000000010303781a */ /* 0x000fc80000000200 */
[----:B------:R-:W-:-:S04]  /*00c0*/  LEA.HI R3, R3, R18, RZ, 0x10 ;  /* 0x0000001203037211 */ /* 0x000fc800078f80ff */
[C---:B------:R-:W-:Y:S02]  /*00d0*/  PRMT R2, R3.reuse, 0xbb32, RZ ;  /* 0x0000bb3203027816 */ /* 0x040fe400000000ff */
[----:B------:R-:W-:Y:S02]  /*00e0*/  IADD3 R0, R3, 0x200, RZ ;  /* 0x0000020003007810 */ /* 0x000fe40007ffe0ff */
[----:B------:R-:W-:Y:S02]  /*00f0*/  SHF.R.S32.HI R2, RZ, 0xf, R2 ;  /* 0x0000000fff027819 */ /* 0x000fe40000011402 */
[----:B------:R-:W-:Y:S02]  /*0100*/  PRMT R4, R0, 0xbb32, RZ ;  /* 0x0000bb3200047816 */ /* 0x000fe400000000ff */
[----:B------:R-:W-:Y:S02]  /*0110*/  PRMT R0, R3, 0x7632, R0 ;  /* 0x0000763203007816 */ /* 0x000fe40000000000 */
[----:B------:R-:W-:-:S02]  /*0120*/  LOP3.LUT R5, R2, 0xffff, RZ, 0xc0, !PT ;  /* 0x0000ffff02057812 */ /* 0x000fc400078ec0ff */
[----:B------:R-:W-:Y:S02]  /*0130*/  SHF.R.S32.HI R3, RZ, 0xf, R4 ;  /* 0x0000000fff037819 */ /* 0x000fe40000011404 */
[----:B------:R-:W-:Y:S02]  /*0140*/  LEA.HI R2, R5, R0, RZ, 0x16 ;  /* 0x0000000005027211 */ /* 0x000fe400078fb0ff */
[----:B------:R-:W-:Y:S02]  /*0150*/  PRMT R5, R0, 0x7632, R5 ;  /* 0x0000763200057816 */ /* 0x000fe40000000005 */
[----:B------:R-:W-:Y:S02]  /*0160*/  LOP3.LUT R6, R3, 0xffff, RZ, 0xc0, !PT ;  /* 0x0000ffff03067812 */ /* 0x000fe400078ec0ff */
[----:B------:R-:W-:Y:S02]  /*0170*/  LOP3.LUT R4, R2, 0xffc0, RZ, 0xc0, !PT ;  /* 0x0000ffc002047812 */ /* 0x000fe400078ec0ff */
[----:B------:R-:W1:Y:S01]  /*0180*/  LDC.64 R2, c[0x0][0x220] ;  /* 0x00008800ff027b82 */ /* 0x000e620000000a00 */
[----:B------:R-:W-:-:S02]  /*0190*/  LEA.HI R6, R6, R5, RZ, 0x16 ;  /* 0x0000000506067211 */ /* 0x000fc400078fb0ff */
[----:B------:R-:W-:Y:S02]  /*01a0*/  IMAD.MOV R4, RZ, RZ, -R4 ;  /* 0x000000ffff047224 */ /* 0x000fe400078e0a04 */
[----:B------:R-:W-:-:S03]  /*01b0*/  LOP3.LUT R6, R6, 0xffc0, RZ, 0xc0, !PT ;  /* 0x0000ffc006067812 */ /* 0x000fc600078ec0ff */
[----:B------:R-:W-:Y:S02]  /*01c0*/  PRMT R7, R4, 0x7710, RZ ;  /* 0x0000771004077816 */ /* 0x000fe400000000ff */
[----:B------:R-:W-:-:S03]  /*01d0*/  IADD3 R4, RZ, -R6, RZ ;  /* 0x80000006ff047210 */ /* 0x000fc60007ffe0ff */
[----:B------:R-:W-:Y:S01]  /*01e0*/  IMAD.IADD R0, R0, 0x1, R7 ;  /* 0x0000000100007824 */ /* 0x000fe200078e0207 */
[----:B------:R-:W-:-:S04]  /*01f0*/  PRMT R4, R4, 0x7710, RZ ;  /* 0x0000771004047816 */ /* 0x000fc800000000ff */
[----:B------:R-:W-:Y:S02]  /*0200*/  PRMT R23, R0, 0x9910, RZ ;  /* 0x0000991000177816 */ /* 0x000fe400000000ff */
[----:B------:R-:W-:-:S04]  /*0210*/  IADD3 R5, R5, R4, RZ ;  /* 0x0000000405057210 */ /* 0x000fc80007ffe0ff */
[----:B------:R-:W-:Y:S01]  /*0220*/  PRMT R19, R5, 0x9910, RZ ;  /* 0x0000991005137816 */ /* 0x000fe200000000ff */
[----:B-1----:R-:W-:-:S04]  /*0230*/  IMAD.WIDE R8, R23, 0x4, R2 ;  /* 0x0000000417087825 */ /* 0x002fc800078e0202 */
[----:B------:R-:W-:Y:S01]  /*0240*/  IMAD.WIDE R10, R19, 0x4, R2 ;  /* 0x00000004130a7825 */ /* 0x000fe200078e0202 */
[----:B------:R-:W3:Y:S01]  /*0250*/  LDG.E.EL R20, desc[UR4][R8.64] ;  /* 0x0000000408147981 */ /* 0x000ee2000c2e1900 */
[----:B------:R-:W1:Y:S03]  /*0260*/  LDC.64 R2, c[0x0][0x228] ;  /* 0x00008a00ff027b82 */ /* 0x000e660000000a00 */
[----:B------:R-:W3:Y:S01]  /*0270*/  LDG.E.EL R21, desc[UR4][R10.64] ;  /* 0x000000040a157981 */ /* 0x000ee2000c2e1900 */
[----:B--2---:R-:W-:-:S04]  /*0280*/  IMAD.WIDE R26, R23, 0x4, R16 ;  /* 0x00000004171a7825 */ /* 0x004fc800078e0210 */
[----:B----4-:R-:W-:Y:S01]  /*0290*/  IMAD.WIDE R14, R18, 0x4, R14 ;  /* 0x00000004120e7825 */ /* 0x010fe200078e020e */
[----:B------:R-:W2:Y:S04]  /*02a0*/  LDG.E.EL R0, desc[UR4][R26.64] ;  /* 0x000000041a007981 */ /* 0x000ea8000c2e1900 */
[----:B------:R-:W2:Y:S01]  /*02b0*/  LDG.E.128 R4, desc[UR4][R14.64] ;  /* 0x000000040e047981 */ /* 0x000ea2000c1e1d00 */
[----:B------:R-:W-:-:S03]  /*02c0*/  IMAD.WIDE R16, R19, 0x4, R16 ;  /* 0x0000000413107825 */ /* 0x000fc600078e0210 */
[----:B------:R-:W4:Y:S04]  /*02d0*/  LDG.E.128 R8, desc[UR4][R14.64+0x800] ;  /* 0x000800040e087981 */ /* 0x000f28000c1e1d00 */
[----:B------:R-:W4:Y:S01]  /*02e0*/  LDG.E.EL R16, desc[UR4][R16.64] ;  /* 0x0000000410107981 */ /* 0x000f22000c2e1900 */
[----:B01----:R-:W-:-:S04]  /*02f0*/  IMAD.WIDE R24, R23, 0x4, R2 ;  /* 0x0000000417187825 */ /* 0x003fc800078e0202 */
[----:B-----5:R-:W-:Y:S02]  /*0300*/  IMAD.WIDE R22, R23, 0x4, R12 ;  /* 0x0000000417167825 */ /* 0x020fe400078e020c */
[----:B------:R-:W5:Y:S04]  /*0310*/  LDG.E.EL R24, desc[UR4][R24.64] ;  /* 0x0000000418187981 */ /* 0x000f68000c2e1900 */
[----:B------:R-:W5:Y:S01]  /*0320*/  LDG.E.EL R23, desc[UR4][R22.64] ;  /* 0x0000000416177981 */ /* 0x000f62000c2e1900 */
[----:B------:R-:W-:-:S04]  /*0330*/  IMAD.WIDE R2, R19, 0x4, R2 ;  /* 0x0000000413027825 */ /* 0x000fc800078e0202 */
[----:B------:R-:W-:Y:S02]  /*0340*/  IMAD.WIDE R28, R19, 0x4, R12 ;  /* 0x00000004131c7825 */ /* 0x000fe400078e020c */
[----:B------:R0:W4:Y:S04]  /*0350*/  LDG.E.EL R12, desc[UR4][R2.64] ;  /* 0x00000004020c7981 */ /* 0x000128000c2e1900 */
[----:B------:R-:W4:Y:S01]  /*0360*/  LDG.E.EL R13, desc[UR4][R28.64] ;  /* 0x000000041c0d7981 */ /* 0x000f22000c2e1900 */
[----:B0-----:R-:W-:Y:S01]  /*0370*/  HFMA2.MMA R3, -RZ, RZ, 1.625, 0 ;  /* 0x3e800000ff037435 */ /* 0x001fe200000001ff */
[----:B---3--:R-:W-:-:S04]  /*0380*/  FADD R20, R20, 9.9999997473787516356e-06 ;  /* 0x3727c5ac14147421 */ /* 0x008fc80000000000 */
[----:B------:R-:W0:Y:S01]  /*0390*/  MUFU.SQRT R19, R20 ;  /* 0x0000001400137308 */ /* 0x000e220000002000 */
[----:B------:R-:W-:-:S07]  /*03a0*/  FADD R21, R21, 9.9999997473787516356e-06 ;  /* 0x3727c5ac15157421 */ /* 0x000fce0000000000 */
[----:B------:R-:W1:Y:S01]  /*03b0*/  MUFU.SQRT R25, R21 ;  /* 0x0000001500197308 */ /* 0x000e620000002000 */
[C---:B0-----:R-:W-:Y:S02]  /*03c0*/  FSETP.GT.AND P0, PT, R19.reuse, 8.50705917302346158658e+37, PT ;  /* 0x7e8000001300780b */ /* 0x041fe40003f04000 */
[----:B------:R-:W-:Y:S02]  /*03d0*/  FSETP.GEU.AND P2, PT, R19, 1.175494350822287508e-38, PT ;  /* 0x008000001300780b */ /* 0x000fe40003f4e000 */
[C---:B-1----:R-:W-:Y:S02]  /*03e0*/  FSETP.GT.AND P1, PT, R25.reuse, 8.50705917302346158658e+37, PT ;  /* 0x7e8000001900780b */ /* 0x042fe40003f24000 */
[----:B------:R-:W-:-:S07]  /*03f0*/  FSETP.GEU.AND P3, PT, R25, 1.175494350822287508e-38, PT ;  /* 0x008000001900780b */ /* 0x000fce0003f6e000 */
[----:B------:R-:W-:-:S04]  /*0400*/  @P0 FMUL R19, R19, 0.25 ;  /* 0x3e80000013130820 */ /* 0x000fc80000400000 */
[----:B------:R-:W-:Y:S01]  /*0410*/  @!P2 FMUL R19, R19, 16777216 ;  /* 0x4b8000001313a820 */ /* 0x000fe20000400000 */
[----:B------:R-:W-:-:S05]  /*0420*/  @P1 FMUL R25, R25, 0.25 ;  /* 0x3e80000019191820 */ /* 0x000fca0000400000 */
[----:B------:R-:W0:Y:S01]  /*0430*/  MUFU.RCP R19, R19 ;  /* 0x0000001300137308 */ /* 0x000e220000001000 */
[----:B------:R-:W-:Y:S01]  /*0440*/  @!P3 FMUL R25, R25, 16777216 ;  /* 0x4b8000001919b820 */ /* 0x000fe20000400000 */
[----:B------:R-:W-:-:S06]  /*0450*/  FSEL R2, R3, 1, P0 ;  /* 0x3f80000003027808 */ /* 0x000fcc0000000000 */
[----:B------:R-:W1:Y:S01]  /*0460*/  MUFU.RCP R14, R25 ;  /* 0x00000019000e7308 */ /* 0x000e620000001000 */
[----:B------:R-:W-:Y:S01]  /*0470*/  FSEL R3, R3, 1, P1 ;  /* 0x3f80000003037808 */ /* 0x000fe20000800000 */
[----:B------:R-:W-:Y:S01]  /*0480*/  @!P2 FMUL R2, R2, 16777216 ;  /* 0x4b8000000202a820 */ /* 0x000fe20000400000 */
[----:B--2---:R-:W-:-:S03]  /*0490*/  FADD R4, R4, -R0 ;  /* 0x8000000004047221 */ /* 0x004fc60000000000 */
[----:B------:R-:W-:Y:S01]  /*04a0*/  @!P3 FMUL R3, R3, 16777216 ;  /* 0x4b8000000303b820 */ /* 0x000fe20000400000 */
[----:B0-----:R-:W-:Y:S01]  /*04b0*/  FMUL R15, R19, R2 ;  /* 0x00000002130f7220 */ /* 0x001fe20000400000 */
[--C-:B------:R-:W-:Y:S01]  /*04c0*/  FADD R20, R5, -R0.reuse ;  /* 0x8000000005147221 */ /* 0x100fe20000000000 */
[--C-:B------:R-:W-:Y:S01]  /*04d0*/  FADD R6, R6, -R0.reuse ;  /* 0x8000000006067221 */ /* 0x100fe20000000000 */
[----:B------:R-:W-:Y:S01]  /*04e0*/  FADD R0, R7, -R0 ;  /* 0x8000000007007221 */ /* 0x000fe20000000000 */
[C---:B------:R-:W-:Y:S01]  /*04f0*/  FMUL R5, R15.reuse, R4 ;  /* 0x000000040f057220 */ /* 0x040fe20000400000 */
[C---:B------:R-:W-:Y:S01]  /*0500*/  FMUL R4, R15.reuse, R20 ;  /* 0x000000140f047220 */ /* 0x040fe20000400000 */
[----:B-1----:R-:W-:Y:S02]  /*0510*/  FMUL R14, R14, R3 ;  /* 0x000000030e0e7220 */ /* 0x002fe40000400000 */
[----:B------:R-:W0:Y:S01]  /*0520*/  LDC.64 R2, c[0x0][0x238] ;  /* 0x00008e00ff027b82 */ /* 0x000e220000000a00 */
[C---:B------:R-:W-:Y:S01]  /*0530*/  FMUL R20, R15.reuse, R6 ;  /* 0x000000060f147220 */ /* 0x040fe20000400000 */
[----:B------:R-:W-:Y:S01]  /*0540*/  FMUL R6, R15, R0 ;  /* 0x000000000f067220 */ /* 0x000fe20000400000 */
[--C-:B----4-:R-:W-:Y:S01]  /*0550*/  FADD R7, R8, -R16.reuse ;  /* 0x8000001008077221 */ /* 0x110fe20000000000 */
[--C-:B------:R-:W-:Y:S01]  /*0560*/  FADD R9, R9, -R16.reuse ;  /* 0x8000001009097221 */ /* 0x100fe20000000000 */
[--C-:B------:R-:W-:Y:S01]  /*0570*/  FADD R15, R10, -R16.reuse ;  /* 0x800000100a0f7221 */ /* 0x100fe20000000000 */
[C-C-:B-----5:R-:W-:Y:S01]  /*0580*/  FFMA R0, R24.reuse, R5, R23.reuse ;  /* 0x0000000518007223 */ /* 0x160fe20000000017 */
[----:B------:R-:W-:Y:S01]  /*0590*/  FADD R11, R11, -R16 ;  /* 0x800000100b0b7221 */ /* 0x000fe20000000000 */
[C-C-:B------:R-:W-:Y:S01]  /*05a0*/  FFMA R4, R24.reuse, R4, R23.reuse ;  /* 0x0000000418047223 */ /* 0x140fe20000000017 */
[C-C-:B------:R-:W-:Y:S01]  /*05b0*/  FFMA R5, R24.reuse, R20, R23.reuse ;  /* 0x0000001418057223 */ /* 0x140fe20000000017 */
[----:B------:R-:W-:Y:S01]  /*05c0*/  FFMA R23, R24, R6, R23 ;  /* 0x0000000618177223 */ /* 0x000fe20000000017 */
[C---:B------:R-:W-:Y:S01]  /*05d0*/  FMUL R7, R14.reuse, R7 ;  /* 0x000000070e077220 */ /* 0x040fe20000400000 */
[C---:B------:R-:W-:Y:S01]  /*05e0*/  FMUL R8, R14.reuse, R9 ;  /* 0x000000090e087220 */ /* 0x040fe20000400000 */
[C---:B------:R-:W-:Y:S01]  /*05f0*/  FMUL R6, R14.reuse, R15 ;  /* 0x0000000f0e067220 */ /* 0x040fe20000400000 */
[----:B------:R-:W-:Y:S01]  /*0600*/  FMUL R14, R14, R11 ;  /* 0x0000000b0e0e7220 */ /* 0x000fe20000400000 */
[C-C-:B------:R-:W-:Y:S01]  /*0610*/  FFMA R9, R12.reuse, R7, R13.reuse ;  /* 0x000000070c097223 */ /* 0x140fe2000000000d */
[C-C-:B------:R-:W-:Y:S01]  /*0620*/  FFMA R8, R12.reuse, R8, R13.reuse ;  /* 0x000000080c087223 */ /* 0x140fe2000000000d */
[C-C-:B------:R-:W-:Y:S01]  /*0630*/  FFMA R10, R12.reuse, R6, R13.reuse ;  /* 0x000000060c0a7223 */ /* 0x140fe2000000000d */
[----:B------:R-:W-:Y:S01]  /*0640*/  FFMA R14, R12, R14, R13 ;  /* 0x0000000e0c0e7223 */ /* 0x000fe2000000000d */
[----:B------:R-:W-:-:S02]  /*0650*/  FSETP.GEU.AND P6, PT, R23, RZ, PT ;  /* 0x000000ff1700720b */ /* 0x000fc40003fce000 */
[----:B------:R-:W-:Y:S02]  /*0660*/  FSETP.GEU.AND P0, PT, R5, RZ, PT ;  /* 0x000000ff0500720b */ /* 0x000fe40003f0e000 */
[----:B------:R-:W-:Y:S02]  /*0670*/  FSETP.GEU.AND P1, PT, R4, RZ, PT ;  /* 0x000000ff0400720b */ /* 0x000fe40003f2e000 */
[----:B------:R-:W-:Y:S02]  /*0680*/  FSETP.GEU.AND P3, PT, R14, RZ, PT ;  /* 0x000000ff0e00720b */ /* 0x000fe40003f6e000 */
[----:B------:R-:W-:Y:S02]  /*0690*/  SEL R7, R23, RZ, P6 ;  /* 0x000000ff17077207 */ /* 0x000fe40003000000 */
[----:B------:R-:W-:Y:S02]  /*06a0*/  FSETP.GEU.AND P2, PT, R0, RZ, PT ;  /* 0x000000ff0000720b */ /* 0x000fe40003f4e000 */
[----:B------:R-:W-:-:S02]  /*06b0*/  FSETP.GEU.AND P4, PT, R10, RZ, PT ;  /* 0x000000ff0a00720b */ /* 0x000fc40003f8e000 */
[----:B------:R-:W-:Y:S02]  /*06c0*/  FSETP.GEU.AND P5, PT, R9, RZ, PT ;  /* 0x000000ff0900720b */ /* 0x000fe40003fae000 */
[----:B------:R-:W-:Y:S02]  /*06d0*/  FSETP.GEU.AND P6, PT, R8, RZ, PT ;  /* 0x000000ff0800720b */ /* 0x000fe40003fce000 */
[----:B------:R-:W-:Y:S01]  /*06e0*/  SEL R6, R5, RZ, P0 ;  /* 0x000000ff05067207 */ /* 0x000fe20000000000 */
[----:B0-----:R-:W-:Y:S01]  /*06f0*/  IMAD.WIDE R2, R18, 0x4, R2 ;  /* 0x0000000412027825 */ /* 0x001fe200078e0202 */
[----:B------:R-:W-:Y:S02]  /*0700*/  SEL R5, R4, RZ, P1 ;  /* 0x000000ff04057207 */ /* 0x000fe40000800000 */
[----:B------:R-:W-:Y:S02]  /*0710*/  SEL R15, R14, RZ, P3 ;  /* 0x000000ff0e0f7207 */ /* 0x000fe40001800000 */
[----:B------:R-:W-:-:S02]  /*0720*/  SEL R4, R0, RZ, P2 ;  /* 0x000000ff00047207 */ /* 0x000fc40001000000 */
[----:B------:R-:W-:Y:S02]  /*0730*/  SEL R14, R10, RZ, P4 ;  /* 0x000000ff0a0e7207 */ /* 0x000fe40002000000 */
[----:B------:R-:W-:Y:S02]  /*0740*/  SEL R12, R9, RZ, P5 ;  /* 0x000000ff090c7207 */ /* 0x000fe40002800000 */
[----:B------:R-:W-:Y:S01]  /*0750*/  SEL R13, R8, RZ, P6 ;  /* 0x000000ff080d7207 */ /* 0x000fe20003000000 */
[----:B------:R-:W-:Y:S04]  /*0760*/  STG.E.128 desc[UR4][R2.64], R4 ;  /* 0x0000000402007986 */ /* 0x000fe8000c101d04 */
[----:B------:R-:W-:Y:S01]  /*0770*/  STG.E.128 desc[UR4][R2.64+0x800], R12 ;  /* 0x0008000c02007986 */ /* 0x000fe2000c101d04 */
[----:B------:R-:W-:Y:S05]  /*0780*/  EXIT ;  /* 0x000000000000794d */ /* 0x000fea0003800000 */
.L_x_0:
[----:B------:R-:W-:-:S00]  /*0790*/  BRA `(.L_x_0) ;  /* 0xfffffffc00fc7947 */ /* 0x000fc0000383ffff */
[----:B------:R-:W-:-:S00]  /*07a0*/  NOP ;  /* 0x0000000000007918 */ /* 0x000fc00000000000 */
        /* <DEDUP_REMOVED lines=13> */
.L_x_1:


//--------------------- .nv.global.init           --------------------------
	.section	.nv.global.init,"aw",@progbits
.nv.global.init:
	.type		_$_str,@object
	.size		_$_str,(_$_str_$_2 - _$_str)
_$_str:
        /*0000*/ 	.byte	0x5f, 0x5f, 0x43, 0x55, 0x44, 0x41, 0x5f, 0x46, 0x54, 0x5a, 0x00
	.type		_$_str_$_2,@object
	.size		_$_str_$_2,(.L_1 - _$_str_$_2)
_$_str_$_2:
        /*000b*/ 	.byte	0x5f, 0x5f, 0x43, 0x55, 0x44, 0x41, 0x5f, 0x50, 0x52, 0x45, 0x43, 0x5f, 0x53, 0x51, 0x52, 0x54
        /*001b*/ 	.byte	0x00
.L_1:


//--------------------- .nv.constant0.triton_poi_fused__native_batch_norm_legit_no_training_relu_0 --------------------------
	.section	.nv.constant0.triton_poi_fused__native_batch_norm_legit_no_training_relu_0,"a",@progbits
	.sectionflags	@""
	.align	4
.nv.constant0.triton_poi_fused__native_batch_norm_legit_no_training_relu_0:
	.zero		580
